	.headerflags	@"EF_CUDA_TEXMODE_UNIFIED EF_CUDA_64BIT_ADDRESS EF_CUDA_ACCELERATORS EF_CUDA_SM90 EF_CUDA_VIRTUAL_SM(EF_CUDA_SM90)"
	.elftype	@"ET_EXEC"


//--------------------- .nv.info                  --------------------------
	.section	.nv.info,"",@"SHT_CUDA_INFO"
	.align	4


	//----- nvinfo : EIATTR_REGCOUNT
	.align		4
        /*0000*/ 	.byte	0x04, 0x2f
        /*0002*/ 	.short	(.L_3 - .L_2)
	.align		4
.L_2:
        /*0004*/ 	.word	index@(triton_poi_fused__native_batch_norm_legit_no_training_mul_softplus_tanh_38)
        /*0008*/ 	.word	0x00000012


	//----- nvinfo : EIATTR_MIN_STACK_SIZE
	.align		4
.L_3:
        /*000c*/ 	.byte	0x04, 0x12
        /*000e*/ 	.short	(.L_5 - .L_4)
	.align		4
.L_4:
        /*0010*/ 	.word	index@(triton_poi_fused__native_batch_norm_legit_no_training_mul_softplus_tanh_38)
        /*0014*/ 	.word	0x00000000


	//----- nvinfo : EIATTR_FRAME_SIZE
	.align		4
.L_5:
        /*0018*/ 	.byte	0x04, 0x11
        /*001a*/ 	.short	(.L_7 - .L_6)
	.align		4
.L_6:
        /*001c*/ 	.word	index@(triton_poi_fused__native_batch_norm_legit_no_training_mul_softplus_tanh_38)
        /*0020*/ 	.word	0x00000000


	//----- nvinfo : EIATTR_MIN_STACK_SIZE
	.align		4
.L_7:
        /*0024*/ 	.byte	0x04, 0x12
        /*0026*/ 	.short	(.L_9 - .L_8)
	.align		4
.L_8:
        /*0028*/ 	.word	index@(triton_poi_fused__native_batch_norm_legit_no_training_mul_softplus_tanh_38)
        /*002c*/ 	.word	0x00000000
.L_9:


//--------------------- .nv.info.triton_poi_fused__native_batch_norm_legit_no_training_mul_softplus_tanh_38 --------------------------
	.section	.nv.info.triton_poi_fused__native_batch_norm_legit_no_training_mul_softplus_tanh_38,"",@"SHT_CUDA_INFO"
	.sectionflags	@""
	.align	4


	//----- nvinfo : EIATTR_CUDA_API_VERSION
	.align		4
        /*0000*/ 	.byte	0x04, 0x37
        /*0002*/ 	.short	(.L_11 - .L_10)
.L_10:
        /*0004*/ 	.word	0x0000007c


	//----- nvinfo : EIATTR_KPARAM_INFO
	.align		4
.L_11:
        /*0008*/ 	.byte	0x04, 0x17
        /*000a*/ 	.short	(.L_13 - .L_12)
.L_12:
        /*000c*/ 	.word	0x00000000
        /*0010*/ 	.short	0x0006
        /*0012*/ 	.short	0x0030
        /*0014*/ 	.byte	0x00, 0xf0, 0x11, 0x00


	//----- nvinfo : EIATTR_KPARAM_INFO
	.align		4
.L_13:
        /*0018*/ 	.byte	0x04, 0x17
        /*001a*/ 	.short	(.L_15 - .L_14)
.L_14:
        /*001c*/ 	.word	0x00000000
        /*0020*/ 	.short	0x0005
        /*0022*/ 	.short	0x0028
        /*0024*/ 	.byte	0x00, 0xf4, 0x21, 0x00


	//----- nvinfo : EIATTR_KPARAM_INFO
	.align		4
.L_15:
        /*0028*/ 	.byte	0x04, 0x17
        /*002a*/ 	.short	(.L_17 - .L_16)
.L_16:
        /*002c*/ 	.word	0x00000000
        /*0030*/ 	.short	0x0004
        /*0032*/ 	.short	0x0020
        /*0034*/ 	.byte	0x00, 0xf4, 0x21, 0x00


	//----- nvinfo : EIATTR_KPARAM_INFO
	.align		4
.L_17:
        /*0038*/ 	.byte	0x04, 0x17
        /*003a*/ 	.short	(.L_19 - .L_18)
.L_18:
        /*003c*/ 	.word	0x00000000
        /*0040*/ 	.short	0x0003
        /*0042*/ 	.short	0x0018
        /*0044*/ 	.byte	0x00, 0xf4, 0x21, 0x00


	//----- nvinfo : EIATTR_KPARAM_INFO
	.align		4
.L_19:
        /*0048*/ 	.byte	0x04, 0x17
        /*004a*/ 	.short	(.L_21 - .L_20)
.L_20:
        /*004c*/ 	.word	0x00000000
        /*0050*/ 	.short	0x0002
        /*0052*/ 	.short	0x0010
        /*0054*/ 	.byte	0x00, 0xf4, 0x21, 0x00


	//----- nvinfo : EIATTR_KPARAM_INFO
	.align		4
.L_21:
        /*0058*/ 	.byte	0x04, 0x17
        /*005a*/ 	.short	(.L_23 - .L_22)
.L_22:
        /*005c*/ 	.word	0x00000000
        /*0060*/ 	.short	0x0001
        /*0062*/ 	.short	0x0008
        /*0064*/ 	.byte	0x00, 0xf4, 0x21, 0x00


	//----- nvinfo : EIATTR_KPARAM_INFO
	.align		4
.L_23:
        /*0068*/ 	.byte	0x04, 0x17
        /*006a*/ 	.short	(.L_25 - .L_24)
.L_24:
        /*006c*/ 	.word	0x00000000
        /*0070*/ 	.short	0x0000
        /*0072*/ 	.short	0x0000
        /*0074*/ 	.byte	0x00, 0xf4, 0x21, 0x00


	//----- nvinfo : EIATTR_SPARSE_MMA_MASK
	.align		4
.L_25:
        /*0078*/ 	.byte	0x03, 0x50
        /*007a*/ 	.short	0x0000


	//----- nvinfo : EIATTR_MAXREG_COUNT
	.align		4
        /*007c*/ 	.byte	0x03, 0x1b
        /*007e*/ 	.short	0x00ff


	//----- nvinfo : EIATTR_EXIT_INSTR_OFFSETS
	.align		4
        /*0080*/ 	.byte	0x04, 0x1c
        /*0082*/ 	.short	(.L_27 - .L_26)


	//   ....[0]....
.L_26:
        /*0084*/ 	.word	0x00000b20


	//----- nvinfo : EIATTR_REQNTID
	.align		4
.L_27:
        /*0088*/ 	.byte	0x04, 0x10
        /*008a*/ 	.short	(.L_29 - .L_28)
.L_28:
        /*008c*/ 	.word	0x00000080
        /*0090*/ 	.word	0x00000001
        /*0094*/ 	.word	0x00000001


	//----- nvinfo : EIATTR_CRS_STACK_SIZE
	.align		4
.L_29:
        /*0098*/ 	.byte	0x04, 0x1e
        /*009a*/ 	.short	(.L_31 - .L_30)
.L_30:
        /*009c*/ 	.word	0x00000000


	//----- nvinfo : EIATTR_CBANK_PARAM_SIZE
	.align		4
.L_31:
        /*00a0*/ 	.byte	0x03, 0x19
        /*00a2*/ 	.short	0x0034


	//----- nvinfo : EIATTR_PARAM_CBANK
	.align		4
        /*00a4*/ 	.byte	0x04, 0x0a
        /*00a6*/ 	.short	(.L_33 - .L_32)
	.align		4
.L_32:
        /*00a8*/ 	.word	index@(.nv.constant0.triton_poi_fused__native_batch_norm_legit_no_training_mul_softplus_tanh_38)
        /*00ac*/ 	.short	0x0210
        /*00ae*/ 	.short	0x0034


	//----- nvinfo : EIATTR_SW_WAR
	.align		4
.L_33:
        /*00b0*/ 	.byte	0x04, 0x36
        /*00b2*/ 	.short	(.L_35 - .L_34)
.L_34:
        /*00b4*/ 	.word	0x00000008
.L_35:


//--------------------- .nv.callgraph             --------------------------
	.section	.nv.callgraph,"",@"SHT_CUDA_CALLGRAPH"
	.align	4
	.sectionentsize	8
	.align		4
        /*0000*/ 	.word	0x00000000
	.align		4
        /*0004*/ 	.word	0xffffffff
	.align		4
        /*0008*/ 	.word	0x00000000
	.align		4
        /*000c*/ 	.word	0xfffffffe
	.align		4
        /*0010*/ 	.word	0x00000000
	.align		4
        /*0014*/ 	.word	0xfffffffd
	.align		4
        /*0018*/ 	.word	0x00000000
	.align		4
        /*001c*/ 	.word	0xfffffffc


//--------------------- .nv.constant4             --------------------------
	.section	.nv.constant4,"a",@progbits
	.align	8
	.align		8
.nv.constant4:
        /*0000*/ 	.dword	_$_str
	.align		8
        /*0008*/ 	.dword	_$_str_$_2


//--------------------- .text.triton_poi_fused__native_batch_norm_legit_no_training_mul_softplus_tanh_38 --------------------------
	.section	.text.triton_poi_fused__native_batch_norm_legit_no_training_mul_softplus_tanh_38,"ax",@progbits
	.align	128
        .global         triton_poi_fused__native_batch_norm_legit_no_training_mul_softplus_tanh_38
        .type           triton_poi_fused__native_batch_norm_legit_no_training_mul_softplus_tanh_38,@function
        .size           triton_poi_fused__native_batch_norm_legit_no_training_mul_softplus_tanh_38,(.L_x_11 - triton_poi_fused__native_batch_norm_legit_no_training_mul_softplus_tanh_38)
        .other          triton_poi_fused__native_batch_norm_legit_no_training_mul_softplus_tanh_38,@"STO_CUDA_ENTRY STV_DEFAULT"
triton_poi_fused__native_batch_norm_legit_no_training_mul_softplus_tanh_38:
.text.triton_poi_fused__native_batch_norm_legit_no_training_mul_softplus_tanh_38:
[----:B------:R-:W0:Y:S01]  /*0000*/  LDC R1, c[0x0][0x28] ;  /* 0x00000a00ff017b82 */ /* 0x000e220000000800 */
[----:B------:R-:W1:Y:S07]  /*0010*/  S2R R0, SR_TID.X ;  /* 0x0000000000007919 */ /* 0x000e6e0000002100 */
[----:B------:R-:W2:Y:S01]  /*0020*/  LDC.64 R4, c[0x0][0x228] ;  /* 0x00008a00ff047b82 */ /* 0x000ea20000000a00 */
[----:B------:R-:W-:Y:S01]  /*0030*/  ULDC.64 UR4, c[0x0][0x208] ;  /* 0x0000820000047ab9 */ /* 0x000fe20000000a00 */
[----:B------:R-:W3:Y:S06]  /*0040*/  S2R R7, SR_CTAID.X ;  /* 0x0000000000077919 */ /* 0x000eec0000002500 */
[----:B------:R-:W4:Y:S08]  /*0050*/  LDC.64 R8, c[0x0][0x220] ;  /* 0x00008800ff087b82 */ /* 0x000f300000000a00 */
[----:B------:R-:W5:Y:S08]  /*0060*/  LDC.64 R10, c[0x0][0x230] ;  /* 0x00008c00ff0a7b82 */ /* 0x000f700000000a00 */
[----:B------:R-:W5:Y:S01]  /*0070*/  LDC.64 R12, c[0x0][0x238] ;  /* 0x00008e00ff0c7b82 */ /* 0x000f620000000a00 */
[----:B-1----:R-:W-:-:S02]  /*0080*/  SHF.L.U32 R0, R0, 0x1, RZ ;  /* 0x0000000100007819 */ /* 0x002fc400000006ff */
[----:B---3--:R-:W-:Y:S02]  /*0090*/  SHF.R.S32.HI R3, RZ, 0x17, R7 ;  /* 0x00000017ff037819 */ /* 0x008fe40000011407 */
[----:B------:R-:W-:Y:S02]  /*00a0*/  LOP3.LUT R0, R0, 0xfe, RZ, 0xc0, !PT ;  /* 0x000000fe00007812 */ /* 0x000fe400078ec0ff */
[----:B------:R-:W-:Y:S02]  /*00b0*/  SGXT R3, R3, 0x1 ;  /* 0x000000010303781a */ /* 0x000fe40000000200 */
[----:B------:R-:W-:Y:S02]  /*00c0*/  LEA R2, R7, R0, 0x8 ;  /* 0x0000000007027211 */ /* 0x000fe400078e40ff */
[----:B------:R-:W1:Y:S02]  /*00d0*/  LDC.64 R6, c[0x0][0x218] ;  /* 0x00008600ff067b82 */ /* 0x000e640000000a00 */
[----:B------:R-:W-:-:S04]  /*00e0*/  LEA.HI R3, R3, R2, RZ, 0x9 ;  /* 0x0000000203037211 */ /* 0x000fc800078f48ff */
[----:B------:R-:W-:-:S04]  /*00f0*/  LOP3.LUT R3, R3, 0xfffffe00, RZ, 0xc0, !PT ;  /* 0xfffffe0003037812 */ /* 0x000fc800078ec0ff */
[----:B------:R-:W-:-:S05]  /*0100*/  IADD3 R3, R2, -R3, RZ ;  /* 0x8000000302037210 */ /* 0x000fca0007ffe0ff */
[----:B--2---:R-:W-:-:S06]  /*0110*/  IMAD.WIDE R4, R3, 0x4, R4 ;  /* 0x0000000403047825 */ /* 0x004fcc00078e0204 */
[----:B------:R-:W2:Y:S01]  /*0120*/  LDG.E.EL.64 R4, desc[UR4][R4.64] ;  /* 0x0000000404047981 */ /* 0x000ea2000c2e1b00 */
[----:B----4-:R-:W-:-:S04]  /*0130*/  IMAD.WIDE R8, R3, 0x4, R8 ;  /* 0x0000000403087825 */ /* 0x010fc800078e0208 */
[----:B-1----:R-:W-:Y:S02]  /*0140*/  IMAD.WIDE R6, R2, 0x4, R6 ;  /* 0x0000000402067825 */ /* 0x002fe400078e0206 */
[----:B------:R-:W3:Y:S02]  /*0150*/  LDG.E.EL.64 R8, desc[UR4][R8.64] ;  /* 0x0000000408087981 */ /* 0x000ee4000c2e1b00 */
[C---:B-----5:R-:W-:Y:S02]  /*0160*/  IMAD.WIDE R10, R3.reuse, 0x4, R10 ;  /* 0x00000004030a7825 */ /* 0x060fe400078e020a */
[----:B------:R-:W3:Y:S02]  /*0170*/  LDG.E.64 R6, desc[UR4][R6.64] ;  /* 0x0000000406067981 */ /* 0x000ee4000c1e1b00 */
[----:B0-----:R-:W-:Y:S02]  /*0180*/  IMAD.WIDE R12, R3, 0x4, R12 ;  /* 0x00000004030c7825 */ /* 0x001fe400078e020c */
[----:B------:R-:W4:Y:S04]  /*0190*/  LDG.E.EL.64 R10, desc[UR4][R10.64] ;  /* 0x000000040a0a7981 */ /* 0x000f28000c2e1b00 */
[----:B------:R-:W4:Y:S01]  /*01a0*/  LDG.E.EL.64 R12, desc[UR4][R12.64] ;  /* 0x000000040c0c7981 */ /* 0x000f22000c2e1b00 */
[----:B------:R-:W-:Y:S01]  /*01b0*/  HFMA2.MMA R0, -RZ, RZ, 1.625, 0 ;  /* 0x3e800000ff007435 */ /* 0x000fe200000001ff */
[----:B------:R-:W-:Y:S01]  /*01c0*/  BSSY B0, `(.L_x_0) ;  /* 0x0000057000007945 */ /* 0x000fe20003800000 */
[----:B--2---:R-:W-:Y:S01]  /*01d0*/  FADD R4, R4, 9.9999997473787516356e-06 ;  /* 0x3727c5ac04047421 */ /* 0x004fe20000000000 */
[----:B------:R-:W-:-:S03]  /*01e0*/  FADD R5, R5, 9.9999997473787516356e-06 ;  /* 0x3727c5ac05057421 */ /* 0x000fc60000000000 */
[----:B------:R-:W0:Y:S08]  /*01f0*/  MUFU.SQRT R3, R4 ;  /* 0x0000000400037308 */ /* 0x000e300000002000 */
[----:B------:R-:W1:Y:S01]  /*0200*/  MUFU.SQRT R14, R5 ;  /* 0x00000005000e7308 */ /* 0x000e620000002000 */
[C---:B0-----:R-:W-:Y:S02]  /*0210*/  FSETP.GT.AND P0, PT, R3.reuse, 8.50705917302346158658e+37, PT ;  /* 0x7e8000000300780b */ /* 0x041fe40003f04000 */
[----:B------:R-:W-:-:S02]  /*0220*/  FSETP.GEU.AND P2, PT, R3, 1.175494350822287508e-38, PT ;  /* 0x008000000300780b */ /* 0x000fc40003f4e000 */
[C---:B-1----:R-:W-:Y:S02]  /*0230*/  FSETP.GT.AND P1, PT, R14.reuse, 8.50705917302346158658e+37, PT ;  /* 0x7e8000000e00780b */ /* 0x042fe40003f24000 */
[----:B------:R-:W-:-:S07]  /*0240*/  FSETP.GEU.AND P3, PT, R14, 1.175494350822287508e-38, PT ;  /* 0x008000000e00780b */ /* 0x000fce0003f6e000 */
[----:B------:R-:W-:-:S04]  /*0250*/  @P0 FMUL R3, R3, 0.25 ;  /* 0x3e80000003030820 */ /* 0x000fc80000400000 */
[----:B------:R-:W-:Y:S01]  /*0260*/  @!P2 FMUL R3, R3, 16777216 ;  /* 0x4b8000000303a820 */ /* 0x000fe20000400000 */
[----:B------:R-:W-:-:S04]  /*0270*/  @P1 FMUL R14, R14, 0.25 ;  /* 0x3e8000000e0e1820 */ /* 0x000fc80000400000 */
[----:B------:R-:W-:Y:S01]  /*0280*/  @!P3 FMUL R14, R14, 16777216 ;  /* 0x4b8000000e0eb820 */ /* 0x000fe20000400000 */
[----:B------:R-:W0:Y:S01]  /*0290*/  MUFU.RCP R3, R3 ;  /* 0x0000000300037308 */ /* 0x000e220000001000 */
[----:B------:R-:W-:-:S07]  /*02a0*/  FSEL R4, R0, 1, P0 ;  /* 0x3f80000000047808 */ /* 0x000fce0000000000 */
[----:B------:R-:W1:Y:S01]  /*02b0*/  MUFU.RCP R14, R14 ;  /* 0x0000000e000e7308 */ /* 0x000e620000001000 */
[----:B------:R-:W-:Y:S01]  /*02c0*/  FSEL R15, R0, 1, P1 ;  /* 0x3f800000000f7808 */ /* 0x000fe20000800000 */
[----:B------:R-:W-:Y:S01]  /*02d0*/  @!P2 FMUL R4, R4, 16777216 ;  /* 0x4b8000000404a820 */ /* 0x000fe20000400000 */
[----:B---3--:R-:W-:-:S03]  /*02e0*/  FADD R6, R6, -R8 ;  /* 0x8000000806067221 */ /* 0x008fc60000000000 */
[----:B------:R-:W-:Y:S01]  /*02f0*/  @!P3 FMUL R15, R15, 16777216 ;  /* 0x4b8000000f0fb820 */ /* 0x000fe20000400000 */
[----:B0-----:R-:W-:Y:S01]  /*0300*/  FMUL R5, R3, R4 ;  /* 0x0000000403057220 */ /* 0x001fe20000400000 */
[----:B------:R-:W-:-:S03]  /*0310*/  FADD R7, R7, -R9 ;  /* 0x8000000907077221 */ /* 0x000fc60000000000 */
[----:B------:R-:W-:Y:S01]  /*0320*/  FMUL R5, R6, R5 ;  /* 0x0000000506057220 */ /* 0x000fe20000400000 */
[----:B-1----:R-:W-:-:S03]  /*0330*/  FMUL R4, R14, R15 ;  /* 0x0000000f0e047220 */ /* 0x002fc60000400000 */
[----:B----4-:R-:W-:Y:S01]  /*0340*/  FFMA R10, R10, R5, R12 ;  /* 0x000000050a0a7223 */ /* 0x010fe2000000000c */
[----:B------:R-:W-:-:S03]  /*0350*/  FMUL R4, R7, R4 ;  /* 0x0000000407047220 */ /* 0x000fc60000400000 */
[----:B------:R-:W-:Y:S01]  /*0360*/  FMUL R5, R10, 1.4426950216293334961 ;  /* 0x3fb8aa3b0a057820 */ /* 0x000fe20000400000 */
[----:B------:R-:W-:-:S04]  /*0370*/  FFMA R11, R11, R4, R13 ;  /* 0x000000040b0b7223 */ /* 0x000fc8000000000d */
[----:B------:R-:W-:Y:S01]  /*0380*/  FMUL R7, R11, 1.4426950216293334961 ;  /* 0x3fb8aa3b0b077820 */ /* 0x000fe20000400000 */
[----:B------:R-:W-:-:S04]  /*0390*/  FSETP.GEU.AND P0, PT, R5, -126, PT ;  /* 0xc2fc00000500780b */ /* 0x000fc80003f0e000 */
[----:B------:R-:W-:-:S09]  /*03a0*/  FSETP.GEU.AND P1, PT, R7, -126, PT ;  /* 0xc2fc00000700780b */ /* 0x000fd20003f2e000 */
[----:B------:R-:W-:-:S04]  /*03b0*/  @!P0 FMUL R5, R5, 0.5 ;  /* 0x3f00000005058820 */ /* 0x000fc80000400000 */
[----:B------:R-:W-:Y:S01]  /*03c0*/  @!P1 FMUL R7, R7, 0.5 ;  /* 0x3f00000007079820 */ /* 0x000fe20000400000 */
[----:B------:R-:W0:Y:S08]  /*03d0*/  MUFU.EX2 R3, R5 ;  /* 0x0000000500037308 */ /* 0x000e300000000800 */
[----:B------:R-:W1:Y:S01]  /*03e0*/  MUFU.EX2 R4, R7 ;  /* 0x0000000700047308 */ /* 0x000e620000000800 */
[----:B0-----:R-:W-:-:S04]  /*03f0*/  @!P0 FMUL R3, R3, R3 ;  /* 0x0000000303038220 */ /* 0x001fc80000400000 */
[----:B------:R-:W-:Y:S01]  /*0400*/  FADD.FTZ.RZ R6, R3, 1 ;  /* 0x3f80000003067421 */ /* 0x000fe2000001c000 */
[----:B-1----:R-:W-:-:S04]  /*0410*/  @!P1 FMUL R4, R4, R4 ;  /* 0x0000000404049220 */ /* 0x002fc80000400000 */
[----:B------:R-:W-:Y:S01]  /*0420*/  IADD3 R6, R6, -0x3f400000, RZ ;  /* 0xc0c0000006067810 */ /* 0x000fe20007ffe0ff */
[----:B------:R-:W-:-:S03]  /*0430*/  FADD.FTZ.RZ R8, R4, 1 ;  /* 0x3f80000004087421 */ /* 0x000fc6000001c000 */
[----:B------:R-:W-:Y:S02]  /*0440*/  LOP3.LUT R6, R6, 0xff800000, RZ, 0xc0, !PT ;  /* 0xff80000006067812 */ /* 0x000fe400078ec0ff */
[----:B------:R-:W-:Y:S02]  /*0450*/  IADD3 R8, R8, -0x3f400000, RZ ;  /* 0xc0c0000008087810 */ /* 0x000fe40007ffe0ff */
[----:B------:R-:W-:Y:S02]  /*0460*/  IADD3 R9, -R6, 0x40800000, RZ ;  /* 0x4080000006097810 */ /* 0x000fe40007ffe1ff */
[----:B------:R-:W-:-:S04]  /*0470*/  LOP3.LUT R5, R8, 0xff800000, RZ, 0xc0, !PT ;  /* 0xff80000008057812 */ /* 0x000fc800078ec0ff */
[----:B------:R-:W-:Y:S01]  /*0480*/  IADD3 R13, -R5, 0x40800000, RZ ;  /* 0x40800000050d7810 */ /* 0x000fe20007ffe1ff */
[-C--:B------:R-:W-:Y:S01]  /*0490*/  FFMA.FTZ R7, R9, R0.reuse, -1 ;  /* 0xbf80000009077423 */ /* 0x080fe20000010000 */
[----:B------:R-:W-:Y:S02]  /*04a0*/  IADD3 R8, R3, -R6, RZ ;  /* 0x8000000603087210 */ /* 0x000fe40007ffe0ff */
[----:B------:R-:W-:Y:S01]  /*04b0*/  IADD3 R9, R4, -R5, RZ ;  /* 0x8000000504097210 */ /* 0x000fe20007ffe0ff */
[----:B------:R-:W-:Y:S01]  /*04c0*/  FFMA.FTZ R0, R13, R0, -1 ;  /* 0xbf8000000d007423 */ /* 0x000fe20000010000 */
[----:B------:R-:W-:Y:S01]  /*04d0*/  MOV R12, 0x3d39bf78 ;  /* 0x3d39bf78000c7802 */ /* 0x000fe20000000f00 */
[----:B------:R-:W-:Y:S02]  /*04e0*/  FADD R7, R8, R7 ;  /* 0x0000000708077221 */ /* 0x000fe40000000000 */
[----:B------:R-:W-:Y:S02]  /*04f0*/  FADD R0, R9, R0 ;  /* 0x0000000009007221 */ /* 0x000fe40000000000 */
[----:B------:R-:W-:-:S02]  /*0500*/  FFMA.FTZ R8, R7, -R12, 0.10546888411045074463 ;  /* 0x3dd8001207087423 */ /* 0x000fc4000001080c */
[C---:B------:R-:W-:Y:S02]  /*0510*/  FFMA.FTZ R9, R0.reuse, -R12, 0.10546888411045074463 ;  /* 0x3dd8001200097423 */ /* 0x040fe4000001080c */
[C---:B------:R-:W-:Y:S02]  /*0520*/  FFMA.FTZ R8, R7.reuse, R8, -0.13229703903198242188 ;  /* 0xbe0778e007087423 */ /* 0x040fe40000010008 */
[C---:B------:R-:W-:Y:S02]  /*0530*/  FFMA.FTZ R9, R0.reuse, R9, -0.13229703903198242188 ;  /* 0xbe0778e000097423 */ /* 0x040fe40000010009 */
[C---:B------:R-:W-:Y:S02]  /*0540*/  FFMA.FTZ R8, R7.reuse, R8, 0.14491446316242218018 ;  /* 0x3e14647507087423 */ /* 0x040fe40000010008 */
[----:B------:R-:W-:Y:S02]  /*0550*/  FFMA.FTZ R9, R0, R9, 0.14491446316242218018 ;  /* 0x3e14647500097423 */ /* 0x000fe40000010009 */
[----:B------:R-:W-:-:S02]  /*0560*/  FFMA.FTZ R8, R7, R8, -0.16641564667224884033 ;  /* 0xbe2a68dd07087423 */ /* 0x000fc40000010008 */
[C---:B------:R-:W-:Y:S02]  /*0570*/  FFMA.FTZ R9, R0.reuse, R9, -0.16641564667224884033 ;  /* 0xbe2a68dd00097423 */ /* 0x040fe40000010009 */
[C---:B------:R-:W-:Y:S02]  /*0580*/  FFMA.FTZ R8, R7.reuse, R8, 0.19988867640495300293 ;  /* 0x3e4caf9e07087423 */ /* 0x040fe40000010008 */
[C---:B------:R-:W-:Y:S02]  /*0590*/  FFMA.FTZ R9, R0.reuse, R9, 0.19988867640495300293 ;  /* 0x3e4caf9e00097423 */ /* 0x040fe40000010009 */
[----:B------:R-:W-:Y:S02]  /*05a0*/  FFMA.FTZ R8, R7, R8, -0.25000196695327758789 ;  /* 0xbe80004207087423 */ /* 0x000fe40000010008 */
[----:B------:R-:W-:Y:S01]  /*05b0*/  FFMA.FTZ R9, R0, R9, -0.25000196695327758789 ;  /* 0xbe80004200097423 */ /* 0x000fe20000010009 */
[----:B------:R-:W-:Y:S01]  /*05c0*/  ISETP.GE.U32.AND P2, PT, R3, 0x7f800000, PT ;  /* 0x7f8000000300780c */ /* 0x000fe20003f46070 */
[----:B------:R-:W-:-:S02]  /*05d0*/  FFMA.FTZ R8, R7, R8, 0.33333510160446166992 ;  /* 0x3eaaaae607087423 */ /* 0x000fc40000010008 */
[C---:B------:R-:W-:Y:S02]  /*05e0*/  FFMA.FTZ R9, R0.reuse, R9, 0.33333510160446166992 ;  /* 0x3eaaaae600097423 */ /* 0x040fe40000010009 */
[C---:B------:R-:W-:Y:S02]  /*05f0*/  FFMA.FTZ R8, R7.reuse, R8, -0.5 ;  /* 0xbf00000007087423 */ /* 0x040fe40000010008 */
[C---:B------:R-:W-:Y:S01]  /*0600*/  FFMA.FTZ R9, R0.reuse, R9, -0.5 ;  /* 0xbf00000000097423 */ /* 0x040fe20000010009 */
[----:B------:R-:W-:Y:S01]  /*0610*/  I2FP.F32.S32 R5, R5 ;  /* 0x0000000500057245 */ /* 0x000fe20000201400 */
[C---:B------:R-:W-:Y:S01]  /*0620*/  FMUL R8, R7.reuse, R8 ;  /* 0x0000000807087220 */ /* 0x040fe20000400000 */
[----:B------:R-:W-:Y:S01]  /*0630*/  I2FP.F32.S32 R6, R6 ;  /* 0x0000000600067245 */ /* 0x000fe20000201400 */
[C---:B------:R-:W-:Y:S02]  /*0640*/  FMUL R9, R0.reuse, R9 ;  /* 0x0000000900097220 */ /* 0x040fe40000400000 */
[----:B------:R-:W-:Y:S01]  /*0650*/  FFMA.FTZ R7, R7, R8, R7 ;  /* 0x0000000807077223 */ /* 0x000fe20000010007 */
[----:B------:R-:W-:Y:S01]  /*0660*/  FMUL R5, R5, 1.1920928955078125e-07 ;  /* 0x3400000005057820 */ /* 0x000fe20000400000 */
[----:B------:R-:W-:Y:S01]  /*0670*/  FFMA.FTZ R0, R0, R9, R0 ;  /* 0x0000000900007223 */ /* 0x000fe20000010000 */
[----:B------:R-:W-:Y:S01]  /*0680*/  FMUL R6, R6, 1.1920928955078125e-07 ;  /* 0x3400000006067820 */ /* 0x000fe20000400000 */
[----:B------:R-:W-:-:S02]  /*0690*/  FSETP.GT.AND P0, PT, R10, 20, PT ;  /* 0x41a000000a00780b */ /* 0x000fc40003f04000 */
[----:B------:R-:W-:Y:S01]  /*06a0*/  ISETP.GE.U32.AND P1, PT, R4, 0x7f800000, PT ;  /* 0x7f8000000400780c */ /* 0x000fe20003f26070 */
[----:B------:R-:W-:Y:S01]  /*06b0*/  FFMA.FTZ R0, R5, 0.69314718246459960938, R0 ;  /* 0x3f31721805007823 */ /* 0x000fe20000010000 */
[----:B------:R-:W-:Y:S01]  /*06c0*/  FFMA.FTZ R7, R6, 0.69314718246459960938, R7 ;  /* 0x3f31721806077823 */ /* 0x000fe20000010007 */
[----:B------:R-:W-:Y:S10]  /*06d0*/  @!P2 BRA `(.L_x_1) ;  /* 0x000000000014a947 */ /* 0x000ff40003800000 */
[C---:B------:R-:W-:Y:S02]  /*06e0*/  ISETP.GE.AND P2, PT, R3.reuse, -0x407fffff, PT ;  /* 0xbf8000010300780c */ /* 0x040fe40003f46270 */
[----:B------:R-:W-:-:S11]  /*06f0*/  FSETP.NEU.AND P3, PT, R3, RZ, PT ;  /* 0x000000ff0300720b */ /* 0x000fd60003f6d000 */
[----:B------:R-:W-:-:S05]  /*0700*/  @P2 MOV R6, 0x7f800000 ;  /* 0x7f80000000062802 */ /* 0x000fca0000000f00 */
[----:B------:R-:W-:-:S05]  /*0710*/  @P2 FFMA.FTZ R7, R3, R6, +INF ;  /* 0x7f80000003072423 */ /* 0x000fca0000010006 */
[----:B------:R-:W-:-:S07]  /*0720*/  FSEL R7, R7, -RZ, P3 ;  /* 0x800000ff07077208 */ /* 0x000fce0001800000 */
.L_x_1:
[----:B------:R-:W-:Y:S05]  /*0730*/  BSYNC B0 ;  /* 0x0000000000007941 */ /* 0x000fea0003800000 */
.L_x_0:
[----:B------:R-:W-:Y:S04]  /*0740*/  BSSY B0, `(.L_x_2) ;  /* 0x0000007000007945 */ /* 0x000fe80003800000 */
[----:B------:R-:W-:Y:S05]  /*0750*/  @!P1 BRA `(.L_x_3) ;  /* 0x0000000000149947 */ /* 0x000fea0003800000 */
[C---:B------:R-:W-:Y:S02]  /*0760*/  ISETP.GE.AND P1, PT, R4.reuse, -0x407fffff, PT ;  /* 0xbf8000010400780c */ /* 0x040fe40003f26270 */
[----:B------:R-:W-:-:S11]  /*0770*/  FSETP.NEU.AND P2, PT, R4, RZ, PT ;  /* 0x000000ff0400720b */ /* 0x000fd60003f4d000 */
[----:B------:R-:W-:-:S05]  /*0780*/  @P1 MOV R3, 0x7f800000 ;  /* 0x7f80000000031802 */ /* 0x000fca0000000f00 */
[----:B------:R-:W-:-:S05]  /*0790*/  @P1 FFMA.FTZ R0, R4, R3, +INF ;  /* 0x7f80000004001423 */ /* 0x000fca0000010003 */
[----:B------:R-:W-:-:S07]  /*07a0*/  FSEL R0, R0, -RZ, P2 ;  /* 0x800000ff00007208 */ /* 0x000fce0001000000 */
.L_x_3:
[----:B------:R-:W-:Y:S05]  /*07b0*/  BSYNC B0 ;  /* 0x0000000000007941 */ /* 0x000fea0003800000 */
.L_x_2:
[----:B------:R-:W-:Y:S01]  /*07c0*/  FSEL R7, R10, R7, P0 ;  /* 0x000000070a077208 */ /* 0x000fe20000000000 */
[----:B------:R-:W-:Y:S01]  /*07d0*/  BSSY B0, `(.L_x_4) ;  /* 0x0000017000007945 */ /* 0x000fe20003800000 */
[----:B------:R-:W-:-:S03]  /*07e0*/  FSETP.GT.AND P0, PT, R11, 20, PT ;  /* 0x41a000000b00780b */ /* 0x000fc60003f04000 */
[----:B------:R-:W-:Y:S01]  /*07f0*/  FADD.FTZ R6, |R7|, -RZ ;  /* 0x800000ff07067221 */ /* 0x000fe20000010200 */
[----:B------:R-:W-:-:S04]  /*0800*/  FSEL R3, R11, R0, P0 ;  /* 0x000000000b037208 */ /* 0x000fc80000000000 */
[----:B------:R-:W-:-:S13]  /*0810*/  FSETP.GE.AND P1, PT, R6, 0.60000002384185791016, PT ;  /* 0x3f19999a0600780b */ /* 0x000fda0003f26000 */
[----:B------:R-:W-:Y:S05]  /*0820*/  @!P1 BRA `(.L_x_5) ;  /* 0x0000000000289947 */ /* 0x000fea0003800000 */
[C---:B------:R-:W-:Y:S01]  /*0830*/  FMUL R0, R6.reuse, 2.8853900432586669922 ;  /* 0x4038aa3b06007820 */ /* 0x040fe20000400000 */
[----:B------:R-:W-:Y:S01]  /*0840*/  HFMA2.MMA R5, -RZ, RZ, 1.875, 0 ;  /* 0x3f800000ff057435 */ /* 0x000fe200000001ff */
[----:B------:R-:W-:-:S04]  /*0850*/  FSETP.GE.AND P0, PT, R6, 9.010913848876953125, PT ;  /* 0x41102cb40600780b */ /* 0x000fc80003f06000 */
[----:B------:R-:W0:Y:S02]  /*0860*/  MUFU.EX2 R0, R0 ;  /* 0x0000000000007308 */ /* 0x000e240000000800 */
[----:B0-----:R-:W-:-:S06]  /*0870*/  FADD R4, R0, 1 ;  /* 0x3f80000000047421 */ /* 0x001fcc0000000000 */
[----:B------:R-:W0:Y:S02]  /*0880*/  MUFU.RCP R4, R4 ;  /* 0x0000000400047308 */ /* 0x000e240000001000 */
[----:B0-----:R-:W-:-:S05]  /*0890*/  FFMA.FTZ R5, R4, -2, R5 ;  /* 0xc000000004057823 */ /* 0x001fca0000010005 */
[----:B------:R-:W-:-:S04]  /*08a0*/  FSEL R5, R5, 1, !P0 ;  /* 0x3f80000005057808 */ /* 0x000fc80004000000 */
[----:B------:R-:W-:Y:S01]  /*08b0*/  LOP3.LUT R5, R5, 0x80000000, R7, 0xf8, !PT ;  /* 0x8000000005057812 */ /* 0x000fe200078ef807 */
[----:B------:R-:W-:Y:S06]  /*08c0*/  BRA `(.L_x_6) ;  /* 0x00000000001c7947 */ /* 0x000fec0003800000 */
.L_x_5:
[----:B------:R-:W-:Y:S01]  /*08d0*/  MOV R0, 0x3c80f082 ;  /* 0x3c80f08200007802 */ /* 0x000fe20000000f00 */
[----:B------:R-:W-:-:S04]  /*08e0*/  FMUL R5, R7, R7 ;  /* 0x0000000707057220 */ /* 0x000fc80000400000 */
[----:B------:R-:W-:-:S04]  /*08f0*/  FFMA.FTZ R0, R5, R0, -0.052303962409496307373 ;  /* 0xbd563cae05007423 */ /* 0x000fc80000010000 */
[----:B------:R-:W-:-:S04]  /*0900*/  FFMA.FTZ R0, R5, R0, 0.1331529766321182251 ;  /* 0x3e08594105007423 */ /* 0x000fc80000010000 */
[----:B------:R-:W-:-:S04]  /*0910*/  FFMA.FTZ R0, R5, R0, -0.33332768082618713379 ;  /* 0xbeaaa9ed05007423 */ /* 0x000fc80000010000 */
[----:B------:R-:W-:-:S04]  /*0920*/  FFMA.FTZ R0, R5, R0, RZ ;  /* 0x0000000005007223 */ /* 0x000fc800000100ff */
[----:B------:R-:W-:-:S07]  /*0930*/  FFMA.FTZ R5, R7, R0, R7 ;  /* 0x0000000007057223 */ /* 0x000fce0000010007 */
.L_x_6:
[----:B------:R-:W-:Y:S05]  /*0940*/  BSYNC B0 ;  /* 0x0000000000007941 */ /* 0x000fea0003800000 */
.L_x_4:
[----:B------:R-:W-:Y:S01]  /*0950*/  FADD.FTZ R8, |R3|, -RZ ;  /* 0x800000ff03087221 */ /* 0x000fe20000010200 */
[----:B------:R-:W-:Y:S01]  /*0960*/  BSSY B0, `(.L_x_7) ;  /* 0x0000015000007945 */ /* 0x000fe20003800000 */
[----:B------:R-:W-:-:S03]  /*0970*/  SHF.R.S32.HI R9, RZ, 0x1f, R2 ;  /* 0x0000001fff097819 */ /* 0x000fc60000011402 */
        /* <DEDUP_REMOVED lines=12> */
.L_x_8:
[----:B------:R-:W-:Y:S01]  /*0a40*/  MOV R0, 0x3c80f082 ;  /* 0x3c80f08200007802 */ /* 0x000fe20000000f00 */
[----:B------:R-:W-:-:S04]  /*0a50*/  FMUL R7, R3, R3 ;  /* 0x0000000303077220 */ /* 0x000fc80000400000 */
[----:B------:R-:W-:-:S04]  /*0a60*/  FFMA.FTZ R0, R7, R0, -0.052303962409496307373 ;  /* 0xbd563cae07007423 */ /* 0x000fc80000010000 */
[----:B------:R-:W-:-:S04]  /*0a70*/  FFMA.FTZ R0, R7, R0, 0.1331529766321182251 ;  /* 0x3e08594107007423 */ /* 0x000fc80000010000 */
[----:B------:R-:W-:-:S04]  /*0a80*/  FFMA.FTZ R0, R7, R0, -0.33332768082618713379 ;  /* 0xbeaaa9ed07007423 */ /* 0x000fc80000010000 */
[----:B------:R-:W-:-:S04]  /*0a90*/  FFMA.FTZ R0, R7, R0, RZ ;  /* 0x0000000007007223 */ /* 0x000fc800000100ff */
[----:B------:R-:W-:-:S07]  /*0aa0*/  FFMA.FTZ R0, R3, R0, R3 ;  /* 0x0000000003007223 */ /* 0x000fce0000010003 */
.L_x_9:
[----:B------:R-:W-:Y:S05]  /*0ab0*/  BSYNC B0 ;  /* 0x0000000000007941 */ /* 0x000fea0003800000 */
.L_x_7:
[----:B------:R-:W-:Y:S01]  /*0ac0*/  ULDC.64 UR6, c[0x0][0x210] ;  /* 0x0000840000067ab9 */ /* 0x000fe20000000a00 */
[----:B------:R-:W-:Y:S01]  /*0ad0*/  FMUL R10, R10, R5 ;  /* 0x000000050a0a7220 */ /* 0x000fe20000400000 */
[----:B------:R-:W-:Y:S01]  /*0ae0*/  LEA R4, P0, R2, UR6, 0x2 ;  /* 0x0000000602047c11 */ /* 0x000fe2000f8010ff */
[----:B------:R-:W-:-:S03]  /*0af0*/  FMUL R11, R11, R0 ;  /* 0x000000000b0b7220 */ /* 0x000fc60000400000 */
[----:B------:R-:W-:-:S05]  /*0b00*/  LEA.HI.X R5, R2, UR7, R9, 0x2, P0 ;  /* 0x0000000702057c11 */ /* 0x000fca00080f1409 */
[----:B------:R-:W-:Y:S01]  /*0b10*/  STG.E.64 desc[UR4][R4.64], R10 ;  /* 0x0000000a04007986 */ /* 0x000fe2000c101b04 */
[----:B------:R-:W-:Y:S05]  /*0b20*/  EXIT ;  /* 0x000000000000794d */ /* 0x000fea0003800000 */
.L_x_10:
[----:B------:R-:W-:-:S00]  /*0b30*/  BRA `(.L_x_10) ;  /* 0xfffffffc00fc7947 */ /* 0x000fc0000383ffff */
[----:B------:R-:W-:-:S00]  /*0b40*/  NOP ;  /* 0x0000000000007918 */ /* 0x000fc00000000000 */
        /* <DEDUP_REMOVED lines=11> */
.L_x_11:


//--------------------- .nv.global.init           --------------------------
	.section	.nv.global.init,"aw",@progbits
.nv.global.init:
	.type		_$_str,@object
	.size		_$_str,(_$_str_$_2 - _$_str)
_$_str:
        /*0000*/ 	.byte	0x5f, 0x5f, 0x43, 0x55, 0x44, 0x41, 0x5f, 0x46, 0x54, 0x5a, 0x00
	.type		_$_str_$_2,@object
	.size		_$_str_$_2,(.L_1 - _$_str_$_2)
_$_str_$_2:
        /*000b*/ 	.byte	0x5f, 0x5f, 0x43, 0x55, 0x44, 0x41, 0x5f, 0x50, 0x52, 0x45, 0x43, 0x5f, 0x53, 0x51, 0x52, 0x54
        /*001b*/ 	.byte	0x00
.L_1:


//--------------------- .nv.constant0.triton_poi_fused__native_batch_norm_legit_no_training_mul_softplus_tanh_38 --------------------------
	.section	.nv.constant0.triton_poi_fused__native_batch_norm_legit_no_training_mul_softplus_tanh_38,"a",@progbits
	.sectionflags	@""
	.align	4
.nv.constant0.triton_poi_fused__native_batch_norm_legit_no_training_mul_softplus_tanh_38:
	.zero		580
